//
// Generated by NVIDIA NVVM Compiler
//
// Compiler Build ID: CL-36424714
// Cuda compilation tools, release 13.0, V13.0.88
// Based on NVVM 20.0.0
//

.version 9.0
.target sm_100
.address_size 64

	// .globl	matrixMulKernel

.visible .entry matrixMulKernel(
	.param .u64 .ptr .align 1 matrixMulKernel_param_0,
	.param .u64 .ptr .align 1 matrixMulKernel_param_1,
	.param .u64 .ptr .align 1 matrixMulKernel_param_2,
	.param .u32 matrixMulKernel_param_3
)
{
	.reg .pred 	%p<10>;
	.reg .b32 	%r<40>;
	.reg .b32 	%f<67>;
	.reg .b64 	%rd<67>;

	ld.param.u64 	%rd14, [matrixMulKernel_param_0];
	ld.param.u64 	%rd15, [matrixMulKernel_param_1];
	ld.param.u32 	%r18, [matrixMulKernel_param_3];
	cvta.to.global.u64 	%rd1, %rd15;
	cvta.to.global.u64 	%rd2, %rd14;
	mov.u32 	%r19, %ctaid.y;
	mov.u32 	%r20, %ntid.y;
	mov.u32 	%r21, %tid.y;
	mad.lo.s32 	%r1, %r19, %r20, %r21;
	mov.u32 	%r22, %ctaid.x;
	mov.u32 	%r23, %ntid.x;
	mov.u32 	%r24, %tid.x;
	mad.lo.s32 	%r2, %r22, %r23, %r24;
	max.s32 	%r25, %r1, %r2;
	setp.ge.s32 	%p1, %r25, %r18;
	@%p1 bra 	$L__BB0_13;
	mul.lo.s32 	%r3, %r18, %r1;
	and.b32  	%r4, %r18, 7;
	setp.lt.u32 	%p2, %r18, 8;
	mov.f32 	%f66, 0f00000000;
	mov.b32 	%r38, 0;
	@%p2 bra 	$L__BB0_4;
	and.b32  	%r38, %r18, 2147483640;
	neg.s32 	%r36, %r38;
	mul.wide.s32 	%rd16, %r18, 4;
	add.s64 	%rd3, %rd1, %rd16;
	shl.b32 	%r7, %r18, 3;
	mul.wide.s32 	%rd17, %r18, 8;
	add.s64 	%rd4, %rd1, %rd17;
	mul.wide.s32 	%rd18, %r18, 12;
	add.s64 	%rd5, %rd1, %rd18;
	mul.wide.s32 	%rd19, %r18, 16;
	add.s64 	%rd6, %rd1, %rd19;
	mul.wide.s32 	%rd20, %r18, 20;
	add.s64 	%rd7, %rd1, %rd20;
	mul.wide.s32 	%rd21, %r18, 24;
	add.s64 	%rd8, %rd1, %rd21;
	mul.wide.s32 	%rd22, %r18, 28;
	add.s64 	%rd9, %rd1, %rd22;
	mul.wide.u32 	%rd23, %r3, 4;
	add.s64 	%rd24, %rd23, %rd2;
	add.s64 	%rd66, %rd24, 16;
	mov.f32 	%f66, 0f00000000;
	mov.u32 	%r35, %r2;
$L__BB0_3:
	.pragma "nounroll";
	mul.wide.s32 	%rd25, %r35, 4;
	add.s64 	%rd26, %rd3, %rd25;
	add.s64 	%rd27, %rd4, %rd25;
	add.s64 	%rd28, %rd5, %rd25;
	add.s64 	%rd29, %rd6, %rd25;
	add.s64 	%rd30, %rd7, %rd25;
	add.s64 	%rd31, %rd8, %rd25;
	add.s64 	%rd32, %rd9, %rd25;
	add.s64 	%rd33, %rd1, %rd25;
	ld.global.f32 	%f16, [%rd66+-16];
	ld.global.f32 	%f17, [%rd33];
	fma.rn.f32 	%f18, %f16, %f17, %f66;
	ld.global.f32 	%f19, [%rd66+-12];
	ld.global.f32 	%f20, [%rd26];
	fma.rn.f32 	%f21, %f19, %f20, %f18;
	ld.global.f32 	%f22, [%rd66+-8];
	ld.global.f32 	%f23, [%rd27];
	fma.rn.f32 	%f24, %f22, %f23, %f21;
	ld.global.f32 	%f25, [%rd66+-4];
	ld.global.f32 	%f26, [%rd28];
	fma.rn.f32 	%f27, %f25, %f26, %f24;
	ld.global.f32 	%f28, [%rd66];
	ld.global.f32 	%f29, [%rd29];
	fma.rn.f32 	%f30, %f28, %f29, %f27;
	ld.global.f32 	%f31, [%rd66+4];
	ld.global.f32 	%f32, [%rd30];
	fma.rn.f32 	%f33, %f31, %f32, %f30;
	ld.global.f32 	%f34, [%rd66+8];
	ld.global.f32 	%f35, [%rd31];
	fma.rn.f32 	%f36, %f34, %f35, %f33;
	ld.global.f32 	%f37, [%rd66+12];
	ld.global.f32 	%f38, [%rd32];
	fma.rn.f32 	%f66, %f37, %f38, %f36;
	add.s32 	%r36, %r36, 8;
	add.s32 	%r35, %r35, %r7;
	add.s64 	%rd66, %rd66, 32;
	setp.ne.s32 	%p3, %r36, 0;
	@%p3 bra 	$L__BB0_3;
$L__BB0_4:
	setp.eq.s32 	%p4, %r4, 0;
	@%p4 bra 	$L__BB0_12;
	and.b32  	%r13, %r18, 3;
	setp.lt.u32 	%p5, %r4, 4;
	@%p5 bra 	$L__BB0_7;
	add.s32 	%r27, %r38, %r3;
	mul.wide.u32 	%rd34, %r27, 4;
	add.s64 	%rd35, %rd2, %rd34;
	ld.global.f32 	%f40, [%rd35];
	mad.lo.s32 	%r28, %r38, %r18, %r2;
	mul.wide.s32 	%rd36, %r28, 4;
	add.s64 	%rd37, %rd1, %rd36;
	ld.global.f32 	%f41, [%rd37];
	fma.rn.f32 	%f42, %f40, %f41, %f66;
	cvt.u64.u32 	%rd38, %r3;
	cvt.u64.u32 	%rd39, %r38;
	add.s64 	%rd40, %rd39, %rd38;
	shl.b64 	%rd41, %rd40, 2;
	add.s64 	%rd42, %rd2, %rd41;
	ld.global.f32 	%f43, [%rd42+4];
	mul.wide.s32 	%rd43, %r18, 4;
	add.s64 	%rd44, %rd37, %rd43;
	ld.global.f32 	%f44, [%rd44];
	fma.rn.f32 	%f45, %f43, %f44, %f42;
	ld.global.f32 	%f46, [%rd42+8];
	add.s64 	%rd45, %rd44, %rd43;
	ld.global.f32 	%f47, [%rd45];
	fma.rn.f32 	%f48, %f46, %f47, %f45;
	ld.global.f32 	%f49, [%rd42+12];
	add.s64 	%rd46, %rd45, %rd43;
	ld.global.f32 	%f50, [%rd46];
	fma.rn.f32 	%f66, %f49, %f50, %f48;
	add.s32 	%r38, %r38, 4;
$L__BB0_7:
	setp.eq.s32 	%p6, %r13, 0;
	@%p6 bra 	$L__BB0_12;
	setp.eq.s32 	%p7, %r13, 1;
	@%p7 bra 	$L__BB0_10;
	add.s32 	%r29, %r38, %r3;
	mul.wide.u32 	%rd47, %r29, 4;
	add.s64 	%rd48, %rd2, %rd47;
	ld.global.f32 	%f52, [%rd48];
	mad.lo.s32 	%r30, %r38, %r18, %r2;
	mul.wide.s32 	%rd49, %r30, 4;
	add.s64 	%rd50, %rd1, %rd49;
	ld.global.f32 	%f53, [%rd50];
	fma.rn.f32 	%f54, %f52, %f53, %f66;
	cvt.u64.u32 	%rd51, %r3;
	cvt.u64.u32 	%rd52, %r38;
	add.s64 	%rd53, %rd52, %rd51;
	shl.b64 	%rd54, %rd53, 2;
	add.s64 	%rd55, %rd2, %rd54;
	ld.global.f32 	%f55, [%rd55+4];
	mul.wide.s32 	%rd56, %r18, 4;
	add.s64 	%rd57, %rd50, %rd56;
	ld.global.f32 	%f56, [%rd57];
	fma.rn.f32 	%f66, %f55, %f56, %f54;
	add.s32 	%r38, %r38, 2;
$L__BB0_10:
	and.b32  	%r31, %r18, 1;
	setp.eq.b32 	%p8, %r31, 1;
	not.pred 	%p9, %p8;
	@%p9 bra 	$L__BB0_12;
	add.s32 	%r32, %r38, %r3;
	mul.wide.u32 	%rd58, %r32, 4;
	add.s64 	%rd59, %rd2, %rd58;
	ld.global.f32 	%f57, [%rd59];
	mad.lo.s32 	%r33, %r38, %r18, %r2;
	mul.wide.s32 	%rd60, %r33, 4;
	add.s64 	%rd61, %rd1, %rd60;
	ld.global.f32 	%f58, [%rd61];
	fma.rn.f32 	%f66, %f57, %f58, %f66;
$L__BB0_12:
	ld.param.u64 	%rd65, [matrixMulKernel_param_2];
	add.s32 	%r34, %r3, %r2;
	cvta.to.global.u64 	%rd62, %rd65;
	mul.wide.s32 	%rd63, %r34, 4;
	add.s64 	%rd64, %rd62, %rd63;
	st.global.f32 	[%rd64], %f66;
$L__BB0_13:
	ret;

}
	// .globl	dotProductKernel
.visible .entry dotProductKernel(
	.param .u64 .ptr .align 1 dotProductKernel_param_0,
	.param .u64 .ptr .align 1 dotProductKernel_param_1,
	.param .u64 .ptr .align 1 dotProductKernel_param_2,
	.param .u32 dotProductKernel_param_3
)
{
	.reg .pred 	%p<2>;
	.reg .b32 	%r<6>;
	.reg .b32 	%f<4>;
	.reg .b64 	%rd<11>;

	ld.param.u64 	%rd1, [dotProductKernel_param_0];
	ld.param.u64 	%rd2, [dotProductKernel_param_1];
	ld.param.u64 	%rd3, [dotProductKernel_param_2];
	ld.param.u32 	%r2, [dotProductKernel_param_3];
	mov.u32 	%r3, %ctaid.x;
	mov.u32 	%r4, %ntid.x;
	mov.u32 	%r5, %tid.x;
	mad.lo.s32 	%r1, %r3, %r4, %r5;
	setp.ge.s32 	%p1, %r1, %r2;
	@%p1 bra 	$L__BB1_2;
	cvta.to.global.u64 	%rd4, %rd1;
	cvta.to.global.u64 	%rd5, %rd2;
	cvta.to.global.u64 	%rd6, %rd3;
	mul.wide.s32 	%rd7, %r1, 4;
	add.s64 	%rd8, %rd4, %rd7;
	ld.global.f32 	%f1, [%rd8];
	add.s64 	%rd9, %rd5, %rd7;
	ld.global.f32 	%f2, [%rd9];
	mul.f32 	%f3, %f1, %f2;
	add.s64 	%rd10, %rd6, %rd7;
	st.global.f32 	[%rd10], %f3;
$L__BB1_2:
	ret;

}


// ===== COMPILED SASS (sm_100) =====

	.target	sm_100

	.elftype	@"ET_EXEC"


//--------------------- .note.nv.tkinfo           --------------------------
	.section	.note.nv.tkinfo,"",@"SHT_NOTE"
	.sectionflags	@"SHF_NOTE_NV_TKINFO"
	.tkinfo
        /*0018*/ 	.word	0x00000002
        /*0030*/ 	.string	""
        /*0030*/ 	.string	"ptxas"
        /*0030*/ 	.string	"Cuda compilation tools, release 13.0, V13.0.88"
        /*0030*/ 	.string	"Build cuda_13.0.r13.0/compiler.36424714_0"
        /*0030*/ 	.string	"-arch sm_100 -m 64 "



//--------------------- .note.nv.cuinfo           --------------------------
	.section	.note.nv.cuinfo,"",@"SHT_NOTE"
	.sectionflags	@"SHF_NOTE_NV_CUINFO"
        /*0018*/ 	.short	0x0002
        /*001a*/ 	.short	0x0064
        /*001c*/ 	.short	0x0082
	.zero		2


//--------------------- .nv.info                  --------------------------
	.section	.nv.info,"",@"SHT_CUDA_INFO"
	.align	4


	//----- nvinfo : EIATTR_REGCOUNT
	.align		4
        /*0000*/ 	.byte	0x04, 0x2f
        /*0002*/ 	.short	(.L_1 - .L_0)
	.align		4
.L_0:
        /*0004*/ 	.word	index@(matrixMulKernel)
        /*0008*/ 	.word	0x0000001e


	//----- nvinfo : EIATTR_FRAME_SIZE
	.align		4
.L_1:
        /*000c*/ 	.byte	0x04, 0x11
        /*000e*/ 	.short	(.L_3 - .L_2)
	.align		4
.L_2:
        /*0010*/ 	.word	index@(matrixMulKernel)
        /*0014*/ 	.word	0x00000000


	//----- nvinfo : EIATTR_REGCOUNT
	.align		4
.L_3:
        /*0018*/ 	.byte	0x04, 0x2f
        /*001a*/ 	.short	(.L_5 - .L_4)
	.align		4
.L_4:
        /*001c*/ 	.word	index@(dotProductKernel)
        /*0020*/ 	.word	0x0000000c


	//----- nvinfo : EIATTR_FRAME_SIZE
	.align		4
.L_5:
        /*0024*/ 	.byte	0x04, 0x11
        /*0026*/ 	.short	(.L_7 - .L_6)
	.align		4
.L_6:
        /*0028*/ 	.word	index@(dotProductKernel)
        /*002c*/ 	.word	0x00000000


	//----- nvinfo : EIATTR_MIN_STACK_SIZE
	.align		4
.L_7:
        /*0030*/ 	.byte	0x04, 0x12
        /*0032*/ 	.short	(.L_9 - .L_8)
	.align		4
.L_8:
        /*0034*/ 	.word	index@(dotProductKernel)
        /*0038*/ 	.word	0x00000000


	//----- nvinfo : EIATTR_MIN_STACK_SIZE
	.align		4
.L_9:
        /*003c*/ 	.byte	0x04, 0x12
        /*003e*/ 	.short	(.L_11 - .L_10)
	.align		4
.L_10:
        /*0040*/ 	.word	index@(matrixMulKernel)
        /*0044*/ 	.word	0x00000000
.L_11:


//--------------------- .nv.compat                --------------------------
	.section	.nv.compat,"",@"SHT_CUDA_COMPAT_INFO"
	.align	4
        /*0000*/ 	.byte	0x02, 0x09, 0x00, 0x00, 0x02, 0x02, 0x01, 0x00, 0x02, 0x05, 0x05, 0x00, 0x03, 0x07, 0x01, 0x01
        /*0010*/ 	.byte	0x02, 0x03, 0x00, 0x00, 0x02, 0x06, 0x01, 0x00, 0x04, 0x0b, 0x08, 0x00, 0x09, 0x00, 0x00, 0x00
        /*0020*/ 	.byte	0x00, 0x00, 0x00, 0x00


//--------------------- .nv.info.dotProductKernel --------------------------
	.section	.nv.info.dotProductKernel,"",@"SHT_CUDA_INFO"
	.sectionflags	@""
	.align	4


	//----- nvinfo : EIATTR_CUDA_API_VERSION
	.align		4
        /*0000*/ 	.byte	0x04, 0x37
        /*0002*/ 	.short	(.L_13 - .L_12)
.L_12:
        /*0004*/ 	.word	0x00000082


	//----- nvinfo : EIATTR_KPARAM_INFO
	.align		4
.L_13:
        /*0008*/ 	.byte	0x04, 0x17
        /*000a*/ 	.short	(.L_15 - .L_14)
.L_14:
        /*000c*/ 	.word	0x00000000
        /*0010*/ 	.short	0x0003
        /*0012*/ 	.short	0x0018
        /*0014*/ 	.byte	0x00, 0xf0, 0x11, 0x00


	//----- nvinfo : EIATTR_KPARAM_INFO
	.align		4
.L_15:
        /*0018*/ 	.byte	0x04, 0x17
        /*001a*/ 	.short	(.L_17 - .L_16)
.L_16:
        /*001c*/ 	.word	0x00000000
        /*0020*/ 	.short	0x0002
        /*0022*/ 	.short	0x0010
        /*0024*/ 	.byte	0x00, 0xf5, 0x21, 0x00


	//----- nvinfo : EIATTR_KPARAM_INFO
	.align		4
.L_17:
        /*0028*/ 	.byte	0x04, 0x17
        /*002a*/ 	.short	(.L_19 - .L_18)
.L_18:
        /*002c*/ 	.word	0x00000000
        /*0030*/ 	.short	0x0001
        /*0032*/ 	.short	0x0008
        /*0034*/ 	.byte	0x00, 0xf5, 0x21, 0x00


	//----- nvinfo : EIATTR_KPARAM_INFO
	.align		4
.L_19:
        /*0038*/ 	.byte	0x04, 0x17
        /*003a*/ 	.short	(.L_21 - .L_20)
.L_20:
        /*003c*/ 	.word	0x00000000
        /*0040*/ 	.short	0x0000
        /*0042*/ 	.short	0x0000
        /*0044*/ 	.byte	0x00, 0xf5, 0x21, 0x00


	//----- nvinfo : EIATTR_SPARSE_MMA_MASK
	.align		4
.L_21:
        /*0048*/ 	.byte	0x03, 0x50
        /*004a*/ 	.short	0x0000


	//----- nvinfo : EIATTR_MAXREG_COUNT
	.align		4
        /*004c*/ 	.byte	0x03, 0x1b
        /*004e*/ 	.short	0x00ff


	//----- nvinfo : EIATTR_MERCURY_ISA_VERSION
	.align		4
        /*0050*/ 	.byte	0x03, 0x5f
        /*0052*/ 	.short	0x0101


	//----- nvinfo : EIATTR_VRC_CTA_INIT_COUNT
	.align		4
        /*0054*/ 	.byte	0x02, 0x4a
	.zero		1
	.zero		1


	//----- nvinfo : EIATTR_EXIT_INSTR_OFFSETS
	.align		4
        /*0058*/ 	.byte	0x04, 0x1c
        /*005a*/ 	.short	(.L_23 - .L_22)


	//   ....[0]....
.L_22:
        /*005c*/ 	.word	0x00000070


	//   ....[1]....
        /*0060*/ 	.word	0x00000130


	//----- nvinfo : EIATTR_CBANK_PARAM_SIZE
	.align		4
.L_23:
        /*0064*/ 	.byte	0x03, 0x19
        /*0066*/ 	.short	0x001c


	//----- nvinfo : EIATTR_PARAM_CBANK
	.align		4
        /*0068*/ 	.byte	0x04, 0x0a
        /*006a*/ 	.short	(.L_25 - .L_24)
	.align		4
.L_24:
        /*006c*/ 	.word	index@(.nv.constant0.dotProductKernel)
        /*0070*/ 	.short	0x0380
        /*0072*/ 	.short	0x001c


	//----- nvinfo : EIATTR_SW_WAR
	.align		4
.L_25:
        /*0074*/ 	.byte	0x04, 0x36
        /*0076*/ 	.short	(.L_27 - .L_26)
.L_26:
        /*0078*/ 	.word	0x00000008
.L_27:


//--------------------- .nv.info.matrixMulKernel  --------------------------
	.section	.nv.info.matrixMulKernel,"",@"SHT_CUDA_INFO"
	.sectionflags	@""
	.align	4


	//----- nvinfo : EIATTR_CUDA_API_VERSION
	.align		4
        /*0000*/ 	.byte	0x04, 0x37
        /*0002*/ 	.short	(.L_29 - .L_28)
.L_28:
        /*0004*/ 	.word	0x00000082


	//----- nvinfo : EIATTR_KPARAM_INFO
	.align		4
.L_29:
        /*0008*/ 	.byte	0x04, 0x17
        /*000a*/ 	.short	(.L_31 - .L_30)
.L_30:
        /*000c*/ 	.word	0x00000000
        /*0010*/ 	.short	0x0003
        /*0012*/ 	.short	0x0018
        /*0014*/ 	.byte	0x00, 0xf0, 0x11, 0x00


	//----- nvinfo : EIATTR_KPARAM_INFO
	.align		4
.L_31:
        /*0018*/ 	.byte	0x04, 0x17
        /*001a*/ 	.short	(.L_33 - .L_32)
.L_32:
        /*001c*/ 	.word	0x00000000
        /*0020*/ 	.short	0x0002
        /*0022*/ 	.short	0x0010
        /*0024*/ 	.byte	0x00, 0xf5, 0x21, 0x00


	//----- nvinfo : EIATTR_KPARAM_INFO
	.align		4
.L_33:
        /*0028*/ 	.byte	0x04, 0x17
        /*002a*/ 	.short	(.L_35 - .L_34)
.L_34:
        /*002c*/ 	.word	0x00000000
        /*0030*/ 	.short	0x0001
        /*0032*/ 	.short	0x0008
        /*0034*/ 	.byte	0x00, 0xf5, 0x21, 0x00


	//----- nvinfo : EIATTR_KPARAM_INFO
	.align		4
.L_35:
        /*0038*/ 	.byte	0x04, 0x17
        /*003a*/ 	.short	(.L_37 - .L_36)
.L_36:
        /*003c*/ 	.word	0x00000000
        /*0040*/ 	.short	0x0000
        /*0042*/ 	.short	0x0000
        /*0044*/ 	.byte	0x00, 0xf5, 0x21, 0x00


	//----- nvinfo : EIATTR_SPARSE_MMA_MASK
	.align		4
.L_37:
        /*0048*/ 	.byte	0x03, 0x50
        /*004a*/ 	.short	0x0000


	//----- nvinfo : EIATTR_MAXREG_COUNT
	.align		4
        /*004c*/ 	.byte	0x03, 0x1b
        /*004e*/ 	.short	0x00ff


	//----- nvinfo : EIATTR_MERCURY_ISA_VERSION
	.align		4
        /*0050*/ 	.byte	0x03, 0x5f
        /*0052*/ 	.short	0x0101


	//----- nvinfo : EIATTR_VRC_CTA_INIT_COUNT
	.align		4
        /*0054*/ 	.byte	0x02, 0x4a
	.zero		1
	.zero		1


	//----- nvinfo : EIATTR_EXIT_INSTR_OFFSETS
	.align		4
        /*0058*/ 	.byte	0x04, 0x1c
        /*005a*/ 	.short	(.L_39 - .L_38)


	//   ....[0]....
.L_38:
        /*005c*/ 	.word	0x000000c0


	//   ....[1]....
        /*0060*/ 	.word	0x00000a90


	//----- nvinfo : EIATTR_CBANK_PARAM_SIZE
	.align		4
.L_39:
        /*0064*/ 	.byte	0x03, 0x19
        /*0066*/ 	.short	0x001c


	//----- nvinfo : EIATTR_PARAM_CBANK
	.align		4
        /*0068*/ 	.byte	0x04, 0x0a
        /*006a*/ 	.short	(.L_41 - .L_40)
	.align		4
.L_40:
        /*006c*/ 	.word	index@(.nv.constant0.matrixMulKernel)
        /*0070*/ 	.short	0x0380
        /*0072*/ 	.short	0x001c


	//----- nvinfo : EIATTR_SW_WAR
	.align		4
.L_41:
        /*0074*/ 	.byte	0x04, 0x36
        /*0076*/ 	.short	(.L_43 - .L_42)
.L_42:
        /*0078*/ 	.word	0x00000008
.L_43:


//--------------------- .nv.callgraph             --------------------------
	.section	.nv.callgraph,"",@"SHT_CUDA_CALLGRAPH"
	.align	4
	.sectionentsize	8
	.align		4
        /*0000*/ 	.word	0x00000000
	.align		4
        /*0004*/ 	.word	0xffffffff
	.align		4
        /*0008*/ 	.word	0x00000000
	.align		4
        /*000c*/ 	.word	0xfffffffe
	.align		4
        /*0010*/ 	.word	0x00000000
	.align		4
        /*0014*/ 	.word	0xfffffffd
	.align		4
        /*0018*/ 	.word	0x00000000
	.align		4
        /*001c*/ 	.word	0xfffffffc


//--------------------- .text.dotProductKernel    --------------------------
	.section	.text.dotProductKernel,"ax",@progbits
	.align	128
        .global         dotProductKernel
        .type           dotProductKernel,@function
        .size           dotProductKernel,(.L_x_6 - dotProductKernel)
        .other          dotProductKernel,@"STO_CUDA_ENTRY STV_DEFAULT"
dotProductKernel:
.text.dotProductKernel:
[----:B------:R-:W-:Y:S01]  /*0000*/  LDC R1, c[0x0][0x37c] ;  /* 0x0000df00ff017b82 */ /* 0x000fe20000000800 */
[----:B------:R-:W0:Y:S07]  /*0010*/  S2R R0, SR_TID.X ;  /* 0x0000000000007919 */ /* 0x000e2e0000002100 */
[----:B------:R-:W0:Y:S01]  /*0020*/  S2UR UR4, SR_CTAID.X ;  /* 0x00000000000479c3 */ /* 0x000e220000002500 */
[----:B------:R-:W1:Y:S07]  /*0030*/  LDCU UR5, c[0x0][0x398] ;  /* 0x00007300ff0577ac */ /* 0x000e6e0008000800 */
[----:B------:R-:W0:Y:S02]  /*0040*/  LDC R9, c[0x0][0x360] ;  /* 0x0000d800ff097b82 */ /* 0x000e240000000800 */
[----:B0-----:R-:W-:-:S05]  /*0050*/  IMAD R9, R9, UR4, R0 ;  /* 0x0000000409097c24 */ /* 0x001fca000f8e0200 */
[----:B-1----:R-:W-:-:S13]  /*0060*/  ISETP.GE.AND P0, PT, R9, UR5, PT ;  /* 0x0000000509007c0c */ /* 0x002fda000bf06270 */
[----:B------:R-:W-:Y:S05]  /*0070*/  @P0 EXIT ;  /* 0x000000000000094d */ /* 0x000fea0003800000 */
[----:B------:R-:W0:Y:S01]  /*0080*/  LDC.64 R2, c[0x0][0x380] ;  /* 0x0000e000ff027b82 */ /* 0x000e220000000a00 */
[----:B------:R-:W1:Y:S07]  /*0090*/  LDCU.64 UR4, c[0x0][0x358] ;  /* 0x00006b00ff0477ac */ /* 0x000e6e0008000a00 */
[----:B------:R-:W2:Y:S08]  /*00a0*/  LDC.64 R4, c[0x0][0x388] ;  /* 0x0000e200ff047b82 */ /* 0x000eb00000000a00 */
[----:B------:R-:W3:Y:S01]  /*00b0*/  LDC.64 R6, c[0x0][0x390] ;  /* 0x0000e400ff067b82 */ /* 0x000ee20000000a00 */
[----:B0-----:R-:W-:-:S06]  /*00c0*/  IMAD.WIDE R2, R9, 0x4, R2 ;  /* 0x0000000409027825 */ /* 0x001fcc00078e0202 */
[----:B-1----:R-:W4:Y:S01]  /*00d0*/  LDG.E R2, desc[UR4][R2.64] ;  /* 0x0000000402027981 */ /* 0x002f22000c1e1900 */
[----:B--2---:R-:W-:-:S06]  /*00e0*/  IMAD.WIDE R4, R9, 0x4, R4 ;  /* 0x0000000409047825 */ /* 0x004fcc00078e0204 */
[----:B------:R-:W4:Y:S01]  /*00f0*/  LDG.E R5, desc[UR4][R4.64] ;  /* 0x0000000404057981 */ /* 0x000f22000c1e1900 */
[----:B---3--:R-:W-:-:S04]  /*0100*/  IMAD.WIDE R6, R9, 0x4, R6 ;  /* 0x0000000409067825 */ /* 0x008fc800078e0206 */
[----:B----4-:R-:W-:-:S05]  /*0110*/  FMUL R9, R2, R5 ;  /* 0x0000000502097220 */ /* 0x010fca0000400000 */
[----:B------:R-:W-:Y:S01]  /*0120*/  STG.E desc[UR4][R6.64], R9 ;  /* 0x0000000906007986 */ /* 0x000fe2000c101904 */
[----:B------:R-:W-:Y:S05]  /*0130*/  EXIT ;  /* 0x000000000000794d */ /* 0x000fea0003800000 */
.L_x_0:
[----:B------:R-:W-:-:S00]  /*0140*/  BRA `(.L_x_0) ;  /* 0xfffffffc00fc7947 */ /* 0x000fc0000383ffff */
[----:B------:R-:W-:-:S00]  /*0150*/  NOP ;  /* 0x0000000000007918 */ /* 0x000fc00000000000 */
        /* <DEDUP_REMOVED lines=10> */
.L_x_6:


//--------------------- .text.matrixMulKernel     --------------------------
	.section	.text.matrixMulKernel,"ax",@progbits
	.align	128
        .global         matrixMulKernel
        .type           matrixMulKernel,@function
        .size           matrixMulKernel,(.L_x_7 - matrixMulKernel)
        .other          matrixMulKernel,@"STO_CUDA_ENTRY STV_DEFAULT"
matrixMulKernel:
.text.matrixMulKernel:
[----:B------:R-:W-:Y:S01]  /*0000*/  LDC R1, c[0x0][0x37c] ;  /* 0x0000df00ff017b82 */ /* 0x000fe20000000800 */
[----:B------:R-:W0:Y:S07]  /*0010*/  S2R R0, SR_TID.Y ;  /* 0x0000000000007919 */ /* 0x000e2e0000002200 */
[----:B------:R-:W0:Y:S01]  /*0020*/  S2UR UR4, SR_CTAID.Y ;  /* 0x00000000000479c3 */ /* 0x000e220000002600 */
[----:B------:R-:W1:Y:S01]  /*0030*/  LDCU UR20, c[0x0][0x398] ;  /* 0x00007300ff1477ac */ /* 0x000e620008000800 */
[----:B------:R-:W2:Y:S06]  /*0040*/  S2R R3, SR_TID.X ;  /* 0x0000000000037919 */ /* 0x000eac0000002100 */
[----:B------:R-:W0:Y:S08]  /*0050*/  LDC R13, c[0x0][0x364] ;  /* 0x0000d900ff0d7b82 */ /* 0x000e300000000800 */
[----:B------:R-:W2:Y:S08]  /*0060*/  S2UR UR5, SR_CTAID.X ;  /* 0x00000000000579c3 */ /* 0x000eb00000002500 */
[----:B------:R-:W2:Y:S01]  /*0070*/  LDC R2, c[0x0][0x360] ;  /* 0x0000d800ff027b82 */ /* 0x000ea20000000800 */
[----:B0-----:R-:W-:-:S02]  /*0080*/  IMAD R13, R13, UR4, R0 ;  /* 0x000000040d0d7c24 */ /* 0x001fc4000f8e0200 */
[----:B--2---:R-:W-:-:S05]  /*0090*/  IMAD R0, R2, UR5, R3 ;  /* 0x0000000502007c24 */ /* 0x004fca000f8e0203 */
[----:B------:R-:W-:-:S04]  /*00a0*/  VIMNMX R2, PT, PT, R13, R0, !PT ;  /* 0x000000000d027248 */ /* 0x000fc80007fe0100 */
[----:B-1----:R-:W-:-:S13]  /*00b0*/  ISETP.GE.AND P0, PT, R2, UR20, PT ;  /* 0x0000001402007c0c */ /* 0x002fda000bf06270 */
[----:B------:R-:W-:Y:S05]  /*00c0*/  @P0 EXIT ;  /* 0x000000000000094d */ /* 0x000fea0003800000 */
[----:B------:R-:W-:Y:S01]  /*00d0*/  UISETP.GE.U32.AND UP0, UPT, UR20, 0x8, UPT ;  /* 0x000000081400788c */ /* 0x000fe2000bf06070 */
[----:B------:R-:W-:Y:S02]  /*00e0*/  HFMA2 R12, -RZ, RZ, 0, 0 ;  /* 0x00000000ff0c7431 */ /* 0x000fe400000001ff */
[----:B------:R-:W-:Y:S01]  /*00f0*/  IMAD R13, R13, UR20, RZ ;  /* 0x000000140d0d7c24 */ /* 0x000fe2000f8e02ff */
[----:B------:R-:W-:Y:S01]  /*0100*/  UMOV UR4, URZ ;  /* 0x000000ff00047c82 */ /* 0x000fe20008000000 */
[----:B------:R-:W0:Y:S04]  /*0110*/  LDCU.64 UR18, c[0x0][0x358] ;  /* 0x00006b00ff1277ac */ /* 0x000e280008000a00 */
[----:B------:R-:W-:Y:S05]  /*0120*/  BRA.U !UP0, `(.L_x_1) ;  /* 0x0000000508047547 */ /* 0x000fea000b800000 */
[----:B------:R-:W1:Y:S01]  /*0130*/  LDCU.128 UR24, c[0x0][0x380] ;  /* 0x00007000ff1877ac */ /* 0x000e620008000c00 */
[----:B------:R-:W-:Y:S02]  /*0140*/  MOV R12, RZ ;  /* 0x000000ff000c7202 */ /* 0x000fe40000000f00 */
[----:B------:R-:W-:Y:S01]  /*0150*/  MOV R14, R0 ;  /* 0x00000000000e7202 */ /* 0x000fe20000000f00 */
[----:B------:R-:W-:-:S04]  /*0160*/  ULOP3.LUT UR4, UR20, 0x7ffffff8, URZ, 0xc0, !UPT ;  /* 0x7ffffff814047892 */ /* 0x000fc8000f8ec0ff */
[----:B------:R-:W-:Y:S01]  /*0170*/  UIADD3 UR5, UPT, UPT, -UR4, URZ, URZ ;  /* 0x000000ff04057290 */ /* 0x000fe2000fffe1ff */
[----:B-1----:R-:W-:Y:S01]  /*0180*/  MOV R2, UR24 ;  /* 0x0000001800027c02 */ /* 0x002fe20008000f00 */
[----:B------:R-:W-:Y:S01]  /*0190*/  UIMAD.WIDE UR6, UR20, 0x8, UR26 ;  /* 0x00000008140678a5 */ /* 0x000fe2000f8e021a */
[----:B------:R-:W-:Y:S01]  /*01a0*/  MOV R3, UR25 ;  /* 0x0000001900037c02 */ /* 0x000fe20008000f00 */
[----:B------:R-:W-:Y:S02]  /*01b0*/  UIMAD.WIDE UR8, UR20, 0xc, UR26 ;  /* 0x0000000c140878a5 */ /* 0x000fe4000f8e021a */
[----:B------:R-:W-:Y:S01]  /*01c0*/  UIMAD.WIDE UR10, UR20, 0x10, UR26 ;  /* 0x00000010140a78a5 */ /* 0x000fe2000f8e021a */
[----:B------:R-:W-:Y:S01]  /*01d0*/  IMAD.WIDE.U32 R2, R13, 0x4, R2 ;  /* 0x000000040d027825 */ /* 0x000fe200078e0002 */
[----:B------:R-:W-:Y:S02]  /*01e0*/  UIMAD.WIDE UR12, UR20, 0x14, UR26 ;  /* 0x00000014140c78a5 */ /* 0x000fe4000f8e021a */
[----:B------:R-:W-:Y:S01]  /*01f0*/  UIMAD.WIDE UR14, UR20, 0x18, UR26 ;  /* 0x00000018140e78a5 */ /* 0x000fe2000f8e021a */
[----:B------:R-:W-:Y:S01]  /*0200*/  IADD3 R2, P0, PT, R2, 0x10, RZ ;  /* 0x0000001002027810 */ /* 0x000fe20007f1e0ff */
[----:B------:R-:W-:-:S03]  /*0210*/  UIMAD.WIDE UR16, UR20, 0x1c, UR26 ;  /* 0x0000001c141078a5 */ /* 0x000fc6000f8e021a */
[----:B------:R-:W-:-:S09]  /*0220*/  IADD3.X R3, PT, PT, RZ, R3, RZ, P0, !PT ;  /* 0x00000003ff037210 */ /* 0x000fd200007fe4ff */
.L_x_2:
[----:B------:R-:W-:Y:S01]  /*0230*/  UIMAD.WIDE UR22, UR20, 0x4, UR26 ;  /* 0x00000004141678a5 */ /* 0x000fe2000f8e021a */
[----:B------:R-:W-:Y:S02]  /*0240*/  IMAD.MOV.U32 R23, RZ, RZ, 0x4 ;  /* 0x00000004ff177424 */ /* 0x000fe400078e00ff */
[----:B------:R-:W-:Y:S01]  /*0250*/  HFMA2 R11, -RZ, RZ, 0, 2.384185791015625e-07 ;  /* 0x00000004ff0b7431 */ /* 0x000fe200000001ff */
[----:B------:R-:W-:Y:S01]  /*0260*/  MOV R25, 0x4 ;  /* 0x0000000400197802 */ /* 0x000fe20000000f00 */
[----:B0-----:R-:W2:Y:S01]  /*0270*/  LDG.E R21, desc[UR18][R2.64+-0x10] ;  /* 0xfffff01202157981 */ /* 0x001ea2000c1e1900 */
[C---:B------:R-:W-:Y:S01]  /*0280*/  IMAD.WIDE R22, R14.reuse, R23, UR26 ;  /* 0x0000001a0e167e25 */ /* 0x040fe2000f8e0217 */
[----:B------:R-:W-:Y:S02]  /*0290*/  MOV R8, UR22 ;  /* 0x0000001600087c02 */ /* 0x000fe40008000f00 */
[----:B------:R-:W-:Y:S01]  /*02a0*/  MOV R9, UR23 ;  /* 0x0000001700097c02 */ /* 0x000fe20008000f00 */
[----:B------:R-:W3:Y:S02]  /*02b0*/  LDG.E R19, desc[UR18][R2.64+-0xc] ;  /* 0xfffff41202137981 */ /* 0x000ee4000c1e1900 */
[----:B------:R-:W-:-:S02]  /*02c0*/  IMAD.WIDE R8, R14, 0x4, R8 ;  /* 0x000000040e087825 */ /* 0x000fc400078e0208 */
[----:B------:R-:W2:Y:S01]  /*02d0*/  LDG.E R22, desc[UR18][R22.64] ;  /* 0x0000001216167981 */ /* 0x000ea2000c1e1900 */
[----:B------:R-:W-:Y:S01]  /*02e0*/  MOV R5, 0x4 ;  /* 0x0000000400057802 */ /* 0x000fe20000000f00 */
[C---:B------:R-:W-:Y:S02]  /*02f0*/  IMAD.WIDE R24, R14.reuse, R25, UR6 ;  /* 0x000000060e187e25 */ /* 0x040fe4000f8e0219 */
[----:B------:R0:W3:Y:S02]  /*0300*/  LDG.E R20, desc[UR18][R8.64] ;  /* 0x0000001208147981 */ /* 0x0000e4000c1e1900 */
[----:B------:R-:W-:Y:S02]  /*0310*/  IMAD.WIDE R10, R14, R11, UR8 ;  /* 0x000000080e0a7e25 */ /* 0x000fe4000f8e020b */
[----:B------:R-:W4:Y:S04]  /*0320*/  LDG.E R18, desc[UR18][R24.64] ;  /* 0x0000001218127981 */ /* 0x000f28000c1e1900 */
[----:B------:R-:W4:Y:S01]  /*0330*/  LDG.E R17, desc[UR18][R2.64+-0x8] ;  /* 0xfffff81202117981 */ /* 0x000f22000c1e1900 */
[----:B0-----:R-:W-:-:S02]  /*0340*/  HFMA2 R9, -RZ, RZ, 0, 2.384185791015625e-07 ;  /* 0x00000004ff097431 */ /* 0x001fc400000001ff */
[----:B------:R-:W-:Y:S01]  /*0350*/  IMAD.MOV.U32 R7, RZ, RZ, 0x4 ;  /* 0x00000004ff077424 */ /* 0x000fe200078e00ff */
[----:B------:R0:W5:Y:S01]  /*0360*/  LDG.E R16, desc[UR18][R10.64] ;  /* 0x000000120a107981 */ /* 0x000162000c1e1900 */
[----:B------:R-:W-:-:S03]  /*0370*/  IMAD.WIDE R4, R14, R5, UR10 ;  /* 0x0000000a0e047e25 */ /* 0x000fc6000f8e0205 */
[----:B------:R-:W5:Y:S01]  /*0380*/  LDG.E R15, desc[UR18][R2.64+-0x4] ;  /* 0xfffffc12020f7981 */ /* 0x000f62000c1e1900 */
[C---:B------:R-:W-:Y:S01]  /*0390*/  IMAD.WIDE R6, R14.reuse, R7, UR12 ;  /* 0x0000000c0e067e25 */ /* 0x040fe2000f8e0207 */
[----:B------:R-:W-:Y:S02]  /*03a0*/  MOV R27, 0x4 ;  /* 0x00000004001b7802 */ /* 0x000fe40000000f00 */
[----:B------:R1:W5:Y:S01]  /*03b0*/  LDG.E R4, desc[UR18][R4.64] ;  /* 0x0000001204047981 */ /* 0x000362000c1e1900 */
[----:B------:R-:W-:-:S03]  /*03c0*/  IMAD.WIDE R8, R14, R9, UR14 ;  /* 0x0000000e0e087e25 */ /* 0x000fc6000f8e0209 */
[----:B------:R-:W5:Y:S01]  /*03d0*/  LDG.E R23, desc[UR18][R2.64] ;  /* 0x0000001202177981 */ /* 0x000f62000c1e1900 */
[----:B0-----:R-:W-:-:S03]  /*03e0*/  IMAD.WIDE R10, R14, R27, UR16 ;  /* 0x000000100e0a7e25 */ /* 0x001fc6000f8e021b */
[----:B------:R-:W5:Y:S04]  /*03f0*/  LDG.E R7, desc[UR18][R6.64] ;  /* 0x0000001206077981 */ /* 0x000f68000c1e1900 */
[----:B------:R-:W5:Y:S04]  /*0400*/  LDG.E R24, desc[UR18][R2.64+0x4] ;  /* 0x0000041202187981 */ /* 0x000f68000c1e1900 */
[----:B------:R-:W5:Y:S04]  /*0410*/  LDG.E R8, desc[UR18][R8.64] ;  /* 0x0000001208087981 */ /* 0x000f68000c1e1900 */
[----:B------:R-:W5:Y:S04]  /*0420*/  LDG.E R25, desc[UR18][R2.64+0x8] ;  /* 0x0000081202197981 */ /* 0x000f68000c1e1900 */
[----:B------:R-:W5:Y:S04]  /*0430*/  LDG.E R10, desc[UR18][R10.64] ;  /* 0x000000120a0a7981 */ /* 0x000f68000c1e1900 */
[----:B------:R0:W5:Y:S01]  /*0440*/  LDG.E R27, desc[UR18][R2.64+0xc] ;  /* 0x00000c12021b7981 */ /* 0x000162000c1e1900 */
[----:B------:R-:W-:-:S04]  /*0450*/  UIADD3 UR5, UPT, UPT, UR5, 0x8, URZ ;  /* 0x0000000805057890 */ /* 0x000fc8000fffe0ff */
[----:B------:R-:W-:Y:S01]  /*0460*/  UISETP.NE.AND UP0, UPT, UR5, URZ, UPT ;  /* 0x000000ff0500728c */ /* 0x000fe2000bf05270 */
[----:B-1----:R-:W-:Y:S02]  /*0470*/  MOV R5, UR20 ;  /* 0x0000001400057c02 */ /* 0x002fe40008000f00 */
[----:B0-----:R-:W-:Y:S02]  /*0480*/  IADD3 R2, P0, PT, R2, 0x20, RZ ;  /* 0x0000002002027810 */ /* 0x001fe40007f1e0ff */
[----:B------:R-:W-:Y:S02]  /*0490*/  LEA R14, R5, R14, 0x3 ;  /* 0x0000000e050e7211 */ /* 0x000fe400078e18ff */
[----:B------:R-:W-:Y:S01]  /*04a0*/  IADD3.X R3, PT, PT, RZ, R3, RZ, P0, !PT ;  /* 0x00000003ff037210 */ /* 0x000fe200007fe4ff */
[----:B--2---:R-:W-:-:S04]  /*04b0*/  FFMA R22, R21, R22, R12 ;  /* 0x0000001615167223 */ /* 0x004fc8000000000c */
[----:B---3--:R-:W-:-:S04]  /*04c0*/  FFMA R20, R19, R20, R22 ;  /* 0x0000001413147223 */ /* 0x008fc80000000016 */
[----:B----4-:R-:W-:-:S04]  /*04d0*/  FFMA R18, R17, R18, R20 ;  /* 0x0000001211127223 */ /* 0x010fc80000000014 */
[----:B-----5:R-:W-:-:S04]  /*04e0*/  FFMA R16, R15, R16, R18 ;  /* 0x000000100f107223 */ /* 0x020fc80000000012 */
[----:B------:R-:W-:-:S04]  /*04f0*/  FFMA R23, R23, R4, R16 ;  /* 0x0000000417177223 */ /* 0x000fc80000000010 */
[----:B------:R-:W-:-:S04]  /*0500*/  FFMA R24, R24, R7, R23 ;  /* 0x0000000718187223 */ /* 0x000fc80000000017 */
[----:B------:R-:W-:-:S04]  /*0510*/  FFMA R8, R25, R8, R24 ;  /* 0x0000000819087223 */ /* 0x000fc80000000018 */
[----:B------:R-:W-:Y:S01]  /*0520*/  FFMA R12, R27, R10, R8 ;  /* 0x0000000a1b0c7223 */ /* 0x000fe20000000008 */
[----:B------:R-:W-:Y:S06]  /*0530*/  BRA.U UP0, `(.L_x_2) ;  /* 0xfffffffd003c7547 */ /* 0x000fec000b83ffff */
.L_x_1:
[----:B------:R-:W-:-:S04]  /*0540*/  ULOP3.LUT UR6, UR20, 0x7, URZ, 0xc0, !UPT ;  /* 0x0000000714067892 */ /* 0x000fc8000f8ec0ff */
[----:B------:R-:W-:-:S09]  /*0550*/  UISETP.NE.AND UP0, UPT, UR6, URZ, UPT ;  /* 0x000000ff0600728c */ /* 0x000fd2000bf05270 */
[----:B------:R-:W-:Y:S05]  /*0560*/  BRA.U !UP0, `(.L_x_3) ;  /* 0x0000000508387547 */ /* 0x000fea000b800000 */
[----:B------:R-:W-:Y:S02]  /*0570*/  UISETP.GE.U32.AND UP0, UPT, UR6, 0x4, UPT ;  /* 0x000000040600788c */ /* 0x000fe4000bf06070 */
[----:B------:R-:W-:-:S04]  /*0580*/  ULOP3.LUT UR5, UR20, 0x3, URZ, 0xc0, !UPT ;  /* 0x0000000314057892 */ /* 0x000fc8000f8ec0ff */
[----:B------:R-:W-:-:S03]  /*0590*/  UISETP.NE.AND UP1, UPT, UR5, URZ, UPT ;  /* 0x000000ff0500728c */ /* 0x000fc6000bf25270 */
[----:B------:R-:W-:Y:S08]  /*05a0*/  BRA.U !UP0, `(.L_x_4) ;  /* 0x00000001087c7547 */ /* 0x000ff0000b800000 */
[----:B------:R-:W1:Y:S01]  /*05b0*/  LDC.64 R6, c[0x0][0x388] ;  /* 0x0000e200ff067b82 */ /* 0x000e620000000a00 */
[----:B------:R-:W2:Y:S01]  /*05c0*/  LDCU.64 UR6, c[0x0][0x380] ;  /* 0x00007000ff0677ac */ /* 0x000ea20008000a00 */
[----:B------:R-:W-:Y:S01]  /*05d0*/  IMAD.U32 R9, RZ, RZ, UR4 ;  /* 0x00000004ff097e24 */ /* 0x000fe2000f8e00ff */
[C---:B------:R-:W-:Y:S02]  /*05e0*/  IADD3 R3, PT, PT, R13.reuse, UR4, RZ ;  /* 0x000000040d037c10 */ /* 0x040fe4000fffe0ff */
[----:B------:R-:W-:Y:S01]  /*05f0*/  IADD3 R10, P0, PT, R13, UR4, RZ ;  /* 0x000000040d0a7c10 */ /* 0x000fe2000ff1e0ff */
[----:B------:R-:W-:Y:S01]  /*0600*/  IMAD R9, R9, UR20, R0 ;  /* 0x0000001409097c24 */ /* 0x000fe2000f8e0200 */
[----:B------:R-:W-:Y:S01]  /*0610*/  MOV R11, UR20 ;  /* 0x00000014000b7c02 */ /* 0x000fe20008000f00 */
[----:B------:R-:W3:Y:S01]  /*0620*/  LDC.64 R4, c[0x0][0x380] ;  /* 0x0000e000ff047b82 */ /* 0x000ee20000000a00 */
[----:B------:R-:W-:Y:S01]  /*0630*/  MOV R15, UR20 ;  /* 0x00000014000f7c02 */ /* 0x000fe20008000f00 */
[----:B-1----:R-:W-:Y:S01]  /*0640*/  IMAD.WIDE R6, R9, 0x4, R6 ;  /* 0x0000000409067825 */ /* 0x002fe200078e0206 */
[----:B------:R-:W-:-:S05]  /*0650*/  MOV R9, UR20 ;  /* 0x0000001400097c02 */ /* 0x000fca0008000f00 */
[----:B------:R-:W-:Y:S02]  /*0660*/  IMAD.WIDE R8, R9, 0x4, R6 ;  /* 0x0000000409087825 */ /* 0x000fe400078e0206 */
[----:B0-----:R-:W4:Y:S02]  /*0670*/  LDG.E R6, desc[UR18][R6.64] ;  /* 0x0000001206067981 */ /* 0x001f24000c1e1900 */
[----:B---3--:R-:W-:Y:S01]  /*0680*/  IMAD.WIDE.U32 R4, R3, 0x4, R4 ;  /* 0x0000000403047825 */ /* 0x008fe200078e0004 */
[----:B------:R-:W-:Y:S01]  /*0690*/  IADD3.X R3, PT, PT, RZ, RZ, RZ, P0, !PT ;  /* 0x000000ffff037210 */ /* 0x000fe200007fe4ff */
[----:B------:R-:W3:Y:S01]  /*06a0*/  LDG.E R17, desc[UR18][R8.64] ;  /* 0x0000001208117981 */ /* 0x000ee2000c1e1900 */
[----:B--2---:R-:W-:-:S03]  /*06b0*/  LEA R2, P0, R10, UR6, 0x2 ;  /* 0x000000060a027c11 */ /* 0x004fc6000f8010ff */
[----:B------:R-:W4:Y:S01]  /*06c0*/  LDG.E R5, desc[UR18][R4.64] ;  /* 0x0000001204057981 */ /* 0x000f22000c1e1900 */
[----:B------:R-:W-:Y:S01]  /*06d0*/  LEA.HI.X R3, R10, UR7, R3, 0x2, P0 ;  /* 0x000000070a037c11 */ /* 0x000fe200080f1403 */
[----:B------:R-:W-:-:S04]  /*06e0*/  IMAD.WIDE R10, R11, 0x4, R8 ;  /* 0x000000040b0a7825 */ /* 0x000fc800078e0208 */
[----:B------:R-:W3:Y:S01]  /*06f0*/  LDG.E R16, desc[UR18][R2.64+0x4] ;  /* 0x0000041202107981 */ /* 0x000ee2000c1e1900 */
[----:B------:R-:W-:-:S03]  /*0700*/  IMAD.WIDE R14, R15, 0x4, R10 ;  /* 0x000000040f0e7825 */ /* 0x000fc600078e020a */
[----:B------:R-:W2:Y:S04]  /*0710*/  LDG.E R19, desc[UR18][R10.64] ;  /* 0x000000120a137981 */ /* 0x000ea8000c1e1900 */
[----:B------:R-:W2:Y:S04]  /*0720*/  LDG.E R18, desc[UR18][R2.64+0x8] ;  /* 0x0000081202127981 */ /* 0x000ea8000c1e1900 */
[----:B------:R-:W5:Y:S04]  /*0730*/  LDG.E R20, desc[UR18][R2.64+0xc] ;  /* 0x00000c1202147981 */ /* 0x000f68000c1e1900 */
[----:B------:R-:W5:Y:S01]  /*0740*/  LDG.E R14, desc[UR18][R14.64] ;  /* 0x000000120e0e7981 */ /* 0x000f62000c1e1900 */
[----:B------:R-:W-:Y:S01]  /*0750*/  UIADD3 UR4, UPT, UPT, UR4, 0x4, URZ ;  /* 0x0000000404047890 */ /* 0x000fe2000fffe0ff */
[----:B----4-:R-:W-:-:S04]  /*0760*/  FFMA R5, R5, R6, R12 ;  /* 0x0000000605057223 */ /* 0x010fc8000000000c */
[----:B---3--:R-:W-:-:S04]  /*0770*/  FFMA R5, R16, R17, R5 ;  /* 0x0000001110057223 */ /* 0x008fc80000000005 */
[----:B--2---:R-:W-:-:S04]  /*0780*/  FFMA R5, R18, R19, R5 ;  /* 0x0000001312057223 */ /* 0x004fc80000000005 */
[----:B-----5:R-:W-:-:S07]  /*0790*/  FFMA R12, R20, R14, R5 ;  /* 0x0000000e140c7223 */ /* 0x020fce0000000005 */
.L_x_4:
[----:B------:R-:W-:Y:S05]  /*07a0*/  BRA.U !UP1, `(.L_x_3) ;  /* 0x0000000109a87547 */ /* 0x000fea000b800000 */
[----:B------:R-:W-:Y:S01]  /*07b0*/  UISETP.NE.AND UP0, UPT, UR5, 0x1, UPT ;  /* 0x000000010500788c */ /* 0x000fe2000bf05270 */
[----:B------:R-:W-:Y:S01]  /*07c0*/  MOV R7, UR4 ;  /* 0x0000000400077c02 */ /* 0x000fe20008000f00 */
[----:B------:R-:W-:Y:S02]  /*07d0*/  ULOP3.LUT UR5, UR20, 0x1, URZ, 0xc0, !UPT ;  /* 0x0000000114057892 */ /* 0x000fe4000f8ec0ff */
[----:B------:R-:W-:Y:S02]  /*07e0*/  MOV R15, UR20 ;  /* 0x00000014000f7c02 */ /* 0x000fe40008000f00 */
[----:B------:R-:W-:Y:S01]  /*07f0*/  UISETP.NE.U32.AND UP1, UPT, UR5, 0x1, UPT ;  /* 0x000000010500788c */ /* 0x000fe2000bf25070 */
[----:B------:R-:W-:-:S04]  /*0800*/  PLOP3.LUT P1, PT, PT, PT, UP0, 0x80, 0x8 ;  /* 0x000000000008781c */ /* 0x000fc80003f2f008 */
[----:B------:R-:W1:Y:S01]  /*0810*/  @UP0 LDCU.128 UR8, c[0x0][0x380] ;  /* 0x00007000ff0807ac */ /* 0x000e620008000c00 */
[----:B------:R-:W-:Y:S01]  /*0820*/  PLOP3.LUT P0, PT, PT, PT, UP1, 0x80, 0x8 ;  /* 0x000000000008781c */ /* 0x000fe20003f0f018 */
[----:B------:R-:W2:Y:S04]  /*0830*/  @UP0 LDCU.64 UR6, c[0x0][0x380] ;  /* 0x00007000ff0607ac */ /* 0x000ea80008000a00 */
[----:B------:R-:W3:Y:S03]  /*0840*/  @!UP1 LDCU.128 UR12, c[0x0][0x380] ;  /* 0x00007000ff0c97ac */ /* 0x000ee60008000c00 */
[C---:B------:R-:W-:Y:S02]  /*0850*/  @P1 IADD3 R3, PT, PT, R13.reuse, UR4, RZ ;  /* 0x000000040d031c10 */ /* 0x040fe4000fffe0ff */
[----:B------:R-:W-:Y:S01]  /*0860*/  @P1 IADD3 R6, P2, PT, R13, UR4, RZ ;  /* 0x000000040d061c10 */ /* 0x000fe2000ff5e0ff */
[----:B------:R-:W-:Y:S01]  /*0870*/  @UP0 UIADD3 UR4, UPT, UPT, UR4, 0x2, URZ ;  /* 0x0000000204040890 */ /* 0x000fe2000fffe0ff */
[----:B-1----:R-:W-:Y:S01]  /*0880*/  MOV R11, UR9 ;  /* 0x00000009000b7c02 */ /* 0x002fe20008000f00 */
[----:B------:R-:W-:Y:S01]  /*0890*/  IMAD.U32 R10, RZ, RZ, UR8 ;  /* 0x00000008ff0a7e24 */ /* 0x000fe2000f8e00ff */
[----:B------:R-:W-:-:S02]  /*08a0*/  MOV R4, UR10 ;  /* 0x0000000a00047c02 */ /* 0x000fc40008000f00 */
[----:B------:R-:W-:Y:S01]  /*08b0*/  MOV R5, UR11 ;  /* 0x0000000b00057c02 */ /* 0x000fe20008000f00 */
[----:B------:R-:W-:-:S04]  /*08c0*/  @P1 IMAD.WIDE.U32 R10, R3, 0x4, R10 ;  /* 0x00000004030a1825 */ /* 0x000fc800078e000a */
[----:B------:R-:W-:Y:S01]  /*08d0*/  @P1 IMAD R3, R7, UR20, R0 ;  /* 0x0000001407031c24 */ /* 0x000fe2000f8e0200 */
[----:B------:R-:W-:Y:S01]  /*08e0*/  @P1 IADD3.X R7, PT, PT, RZ, RZ, RZ, P2, !PT ;  /* 0x000000ffff071210 */ /* 0x000fe200017fe4ff */
[----:B------:R-:W-:Y:S01]  /*08f0*/  IMAD.U32 R19, RZ, RZ, UR4 ;  /* 0x00000004ff137e24 */ /* 0x000fe2000f8e00ff */
[C---:B--2---:R-:W-:Y:S01]  /*0900*/  @P1 LEA R2, P2, R6.reuse, UR6, 0x2 ;  /* 0x0000000606021c11 */ /* 0x044fe2000f8410ff */
[----:B------:R-:W-:Y:S01]  /*0910*/  @P1 IMAD.WIDE R4, R3, 0x4, R4 ;  /* 0x0000000403041825 */ /* 0x000fe200078e0204 */
[----:B------:R-:W-:Y:S01]  /*0920*/  @!P0 IADD3 R17, PT, PT, R13, UR4, RZ ;  /* 0x000000040d118c10 */ /* 0x000fe2000fffe0ff */
[----:B0-----:R-:W2:Y:S01]  /*0930*/  @P1 LDG.E R11, desc[UR18][R10.64] ;  /* 0x000000120a0b1981 */ /* 0x001ea2000c1e1900 */
[----:B------:R-:W-:Y:S01]  /*0940*/  @P1 LEA.HI.X R3, R6, UR7, R7, 0x2, P2 ;  /* 0x0000000706031c11 */ /* 0x000fe200090f1407 */
[----:B------:R-:W-:Y:S01]  /*0950*/  @!P0 IMAD R19, R19, UR20, R0 ;  /* 0x0000001413138c24 */ /* 0x000fe2000f8e0200 */
[----:B---3--:R-:W-:Y:S01]  /*0960*/  MOV R6, UR12 ;  /* 0x0000000c00067c02 */ /* 0x008fe20008000f00 */
[----:B------:R-:W-:Y:S01]  /*0970*/  @P1 IMAD.WIDE R14, R15, 0x4, R4 ;  /* 0x000000040f0e1825 */ /* 0x000fe200078e0204 */
[----:B------:R-:W-:Y:S01]  /*0980*/  MOV R7, UR13 ;  /* 0x0000000d00077c02 */ /* 0x000fe20008000f00 */
[----:B------:R-:W2:Y:S01]  /*0990*/  @P1 LDG.E R4, desc[UR18][R4.64] ;  /* 0x0000001204041981 */ /* 0x000ea2000c1e1900 */
[----:B------:R-:W-:-:S02]  /*09a0*/  MOV R8, UR14 ;  /* 0x0000000e00087c02 */ /* 0x000fc40008000f00 */
[----:B------:R-:W-:Y:S01]  /*09b0*/  MOV R9, UR15 ;  /* 0x0000000f00097c02 */ /* 0x000fe20008000f00 */
[----:B------:R-:W-:Y:S01]  /*09c0*/  @!P0 IMAD.WIDE.U32 R6, R17, 0x4, R6 ;  /* 0x0000000411068825 */ /* 0x000fe200078e0006 */
[----:B------:R-:W3:Y:S03]  /*09d0*/  @P1 LDG.E R14, desc[UR18][R14.64] ;  /* 0x000000120e0e1981 */ /* 0x000ee6000c1e1900 */
[----:B------:R-:W-:Y:S01]  /*09e0*/  @!P0 IMAD.WIDE R8, R19, 0x4, R8 ;  /* 0x0000000413088825 */ /* 0x000fe200078e0208 */
[----:B------:R-:W3:Y:S04]  /*09f0*/  @P1 LDG.E R2, desc[UR18][R2.64+0x4] ;  /* 0x0000041202021981 */ /* 0x000ee8000c1e1900 */
[----:B------:R-:W4:Y:S04]  /*0a00*/  @!P0 LDG.E R7, desc[UR18][R6.64] ;  /* 0x0000001206078981 */ /* 0x000f28000c1e1900 */
[----:B------:R-:W4:Y:S01]  /*0a10*/  @!P0 LDG.E R8, desc[UR18][R8.64] ;  /* 0x0000001208088981 */ /* 0x000f22000c1e1900 */
[----:B--2---:R-:W-:-:S04]  /*0a20*/  @P1 FFMA R11, R11, R4, R12 ;  /* 0x000000040b0b1223 */ /* 0x004fc8000000000c */
[----:B---3--:R-:W-:-:S04]  /*0a30*/  @P1 FFMA R12, R2, R14, R11 ;  /* 0x0000000e020c1223 */ /* 0x008fc8000000000b */
[----:B----4-:R-:W-:-:S07]  /*0a40*/  @!P0 FFMA R12, R7, R8, R12 ;  /* 0x00000008070c8223 */ /* 0x010fce000000000c */
.L_x_3:
[----:B------:R-:W1:Y:S01]  /*0a50*/  LDC.64 R2, c[0x0][0x390] ;  /* 0x0000e400ff027b82 */ /* 0x000e620000000a00 */
[----:B------:R-:W-:-:S05]  /*0a60*/  IADD3 R13, PT, PT, R0, R13, RZ ;  /* 0x0000000d000d7210 */ /* 0x000fca0007ffe0ff */
[----:B-1----:R-:W-:-:S05]  /*0a70*/  IMAD.WIDE R2, R13, 0x4, R2 ;  /* 0x000000040d027825 */ /* 0x002fca00078e0202 */
[----:B0-----:R-:W-:Y:S01]  /*0a80*/  STG.E desc[UR18][R2.64], R12 ;  /* 0x0000000c02007986 */ /* 0x001fe2000c101912 */
[----:B------:R-:W-:Y:S05]  /*0a90*/  EXIT ;  /* 0x000000000000794d */ /* 0x000fea0003800000 */
.L_x_5:
        /* <DEDUP_REMOVED lines=14> */
.L_x_7:


//--------------------- .nv.shared.reserved.0     --------------------------
	.section	.nv.shared.reserved.0,"aw",@nobits
	.weak		__nv_reservedSMEM_offset_0_alias
	.size		__nv_reservedSMEM_offset_0_alias, 0, 64
	.other		__nv_reservedSMEM_offset_0_alias,@"STO_CUDA_RESERVED_SHARED STV_DEFAULT"
__nv_reservedSMEM_offset_0_alias:
	.zero		0
	.zero		64


//--------------------- .nv.constant0.dotProductKernel --------------------------
	.section	.nv.constant0.dotProductKernel,"a",@progbits
	.sectionflags	@""
	.align	4
.nv.constant0.dotProductKernel:
	.zero		924


//--------------------- .nv.constant0.matrixMulKernel --------------------------
	.section	.nv.constant0.matrixMulKernel,"a",@progbits
	.sectionflags	@""
	.align	4
.nv.constant0.matrixMulKernel:
	.zero		924


//--------------------- SYMBOLS --------------------------

	.type		.nv.reservedSmem.offset0,@object
	.size		.nv.reservedSmem.offset0,0x4
